//
// Generated by NVIDIA NVVM Compiler
//
// Compiler Build ID: CL-36424714
// Cuda compilation tools, release 13.0, V13.0.88
// Based on NVVM 20.0.0
//

.version 9.0
.target sm_100
.address_size 64

	// .globl	_Z7computeffffffffff
.extern .func  (.param .b32 func_retval0) vprintf
(
	.param .b64 vprintf_param_0,
	.param .b64 vprintf_param_1
)
;
.global .align 1 .b8 $str[7] = {37, 46, 49, 55, 103, 10};

.visible .entry _Z7computeffffffffff(
	.param .f32 _Z7computeffffffffff_param_0,
	.param .f32 _Z7computeffffffffff_param_1,
	.param .f32 _Z7computeffffffffff_param_2,
	.param .f32 _Z7computeffffffffff_param_3,
	.param .f32 _Z7computeffffffffff_param_4,
	.param .f32 _Z7computeffffffffff_param_5,
	.param .f32 _Z7computeffffffffff_param_6,
	.param .f32 _Z7computeffffffffff_param_7,
	.param .f32 _Z7computeffffffffff_param_8,
	.param .f32 _Z7computeffffffffff_param_9
)
{
	.local .align 8 .b8 	__local_depot0[8];
	.reg .b64 	%SP;
	.reg .b64 	%SPL;
	.reg .b32 	%r<3>;
	.reg .b32 	%f<11>;
	.reg .b64 	%rd<5>;
	.reg .b64 	%fd<2>;

	mov.u64 	%SPL, __local_depot0;
	cvta.local.u64 	%SP, %SPL;
	ld.param.f32 	%f1, [_Z7computeffffffffff_param_7];
	ld.param.f32 	%f2, [_Z7computeffffffffff_param_8];
	ld.param.f32 	%f3, [_Z7computeffffffffff_param_9];
	add.u64 	%rd1, %SP, 0;
	add.u64 	%rd2, %SPL, 0;
	add.f32 	%f4, %f1, 0f000003BE;
	add.f32 	%f5, %f4, 0f023FC500;
	mov.f32 	%f6, 0f80000000;
	div.rn.f32 	%f7, %f6, %f5;
	mov.f32 	%f8, 0fFB9397F9;
	div.rn.f32 	%f9, %f8, %f2;
	fma.rn.f32 	%f10, %f9, %f3, %f7;
	cvt.f64.f32 	%fd1, %f10;
	st.local.f64 	[%rd2], %fd1;
	mov.u64 	%rd3, $str;
	cvta.global.u64 	%rd4, %rd3;
	{ // callseq 0, 0
	.param .b64 param0;
	st.param.b64 	[param0], %rd4;
	.param .b64 param1;
	st.param.b64 	[param1], %rd1;
	.param .b32 retval0;
	call.uni (retval0), 
	vprintf, 
	(
	param0, 
	param1
	);
	ld.param.b32 	%r1, [retval0];
	} // callseq 0
	ret;

}


// ===== COMPILED SASS (sm_100) =====

	.target	sm_100

	.elftype	@"ET_EXEC"


//--------------------- .note.nv.tkinfo           --------------------------
	.section	.note.nv.tkinfo,"",@"SHT_NOTE"
	.sectionflags	@"SHF_NOTE_NV_TKINFO"
	.tkinfo
        /*0018*/ 	.word	0x00000002
        /*0030*/ 	.string	""
        /*0030*/ 	.string	"ptxas"
        /*0030*/ 	.string	"Cuda compilation tools, release 13.0, V13.0.88"
        /*0030*/ 	.string	"Build cuda_13.0.r13.0/compiler.36424714_0"
        /*0030*/ 	.string	"-arch sm_100 -m 64 "



//--------------------- .note.nv.cuinfo           --------------------------
	.section	.note.nv.cuinfo,"",@"SHT_NOTE"
	.sectionflags	@"SHF_NOTE_NV_CUINFO"
        /*0018*/ 	.short	0x0002
        /*001a*/ 	.short	0x0064
        /*001c*/ 	.short	0x0082
	.zero		2


//--------------------- .nv.info                  --------------------------
	.section	.nv.info,"",@"SHT_CUDA_INFO"
	.align	4


	//----- nvinfo : EIATTR_REGCOUNT
	.align		4
        /*0000*/ 	.byte	0x04, 0x2f
        /*0002*/ 	.short	(.L_2 - .L_1)
	.align		4
.L_1:
        /*0004*/ 	.word	index@(_Z7computeffffffffff)
        /*0008*/ 	.word	0x00000018


	//----- nvinfo : EIATTR_FRAME_SIZE
	.align		4
.L_2:
        /*000c*/ 	.byte	0x04, 0x11
        /*000e*/ 	.short	(.L_4 - .L_3)
	.align		4
.L_3:
        /*0010*/ 	.word	index@($__internal_0_$__cuda_sm3x_div_rn_noftz_f32_slowpath)
        /*0014*/ 	.word	0x00000008


	//----- nvinfo : EIATTR_FRAME_SIZE
	.align		4
.L_4:
        /*0018*/ 	.byte	0x04, 0x11
        /*001a*/ 	.short	(.L_6 - .L_5)
	.align		4
.L_5:
        /*001c*/ 	.word	index@(_Z7computeffffffffff)
        /*0020*/ 	.word	0x00000008


	//----- nvinfo : EIATTR_MIN_STACK_SIZE
	.align		4
.L_6:
        /*0024*/ 	.byte	0x04, 0x12
        /*0026*/ 	.short	(.L_8 - .L_7)
	.align		4
.L_7:
        /*0028*/ 	.word	index@(_Z7computeffffffffff)
        /*002c*/ 	.word	0x00000008
.L_8:


//--------------------- .nv.compat                --------------------------
	.section	.nv.compat,"",@"SHT_CUDA_COMPAT_INFO"
	.align	4
        /*0000*/ 	.byte	0x02, 0x09, 0x00, 0x00, 0x02, 0x02, 0x01, 0x00, 0x02, 0x05, 0x05, 0x00, 0x03, 0x07, 0x01, 0x01
        /*0010*/ 	.byte	0x02, 0x03, 0x00, 0x00, 0x02, 0x06, 0x01, 0x00, 0x04, 0x0b, 0x08, 0x00, 0x01, 0x00, 0x00, 0x00
        /*0020*/ 	.byte	0x00, 0x00, 0x00, 0x00


//--------------------- .nv.info._Z7computeffffffffff --------------------------
	.section	.nv.info._Z7computeffffffffff,"",@"SHT_CUDA_INFO"
	.sectionflags	@""
	.align	4


	//----- nvinfo : EIATTR_CUDA_API_VERSION
	.align		4
        /*0000*/ 	.byte	0x04, 0x37
        /*0002*/ 	.short	(.L_10 - .L_9)
.L_9:
        /*0004*/ 	.word	0x00000082


	//----- nvinfo : EIATTR_KPARAM_INFO
	.align		4
.L_10:
        /*0008*/ 	.byte	0x04, 0x17
        /*000a*/ 	.short	(.L_12 - .L_11)
.L_11:
        /*000c*/ 	.word	0x00000000
        /*0010*/ 	.short	0x0009
        /*0012*/ 	.short	0x0024
        /*0014*/ 	.byte	0x00, 0xf0, 0x11, 0x00


	//----- nvinfo : EIATTR_KPARAM_INFO
	.align		4
.L_12:
        /*0018*/ 	.byte	0x04, 0x17
        /*001a*/ 	.short	(.L_14 - .L_13)
.L_13:
        /*001c*/ 	.word	0x00000000
        /*0020*/ 	.short	0x0008
        /*0022*/ 	.short	0x0020
        /*0024*/ 	.byte	0x00, 0xf0, 0x11, 0x00


	//----- nvinfo : EIATTR_KPARAM_INFO
	.align		4
.L_14:
        /*0028*/ 	.byte	0x04, 0x17
        /*002a*/ 	.short	(.L_16 - .L_15)
.L_15:
        /*002c*/ 	.word	0x00000000
        /*0030*/ 	.short	0x0007
        /*0032*/ 	.short	0x001c
        /*0034*/ 	.byte	0x00, 0xf0, 0x11, 0x00


	//----- nvinfo : EIATTR_KPARAM_INFO
	.align		4
.L_16:
        /*0038*/ 	.byte	0x04, 0x17
        /*003a*/ 	.short	(.L_18 - .L_17)
.L_17:
        /*003c*/ 	.word	0x00000000
        /*0040*/ 	.short	0x0006
        /*0042*/ 	.short	0x0018
        /*0044*/ 	.byte	0x00, 0xf0, 0x11, 0x00


	//----- nvinfo : EIATTR_KPARAM_INFO
	.align		4
.L_18:
        /*0048*/ 	.byte	0x04, 0x17
        /*004a*/ 	.short	(.L_20 - .L_19)
.L_19:
        /*004c*/ 	.word	0x00000000
        /*0050*/ 	.short	0x0005
        /*0052*/ 	.short	0x0014
        /*0054*/ 	.byte	0x00, 0xf0, 0x11, 0x00


	//----- nvinfo : EIATTR_KPARAM_INFO
	.align		4
.L_20:
        /*0058*/ 	.byte	0x04, 0x17
        /*005a*/ 	.short	(.L_22 - .L_21)
.L_21:
        /*005c*/ 	.word	0x00000000
        /*0060*/ 	.short	0x0004
        /*0062*/ 	.short	0x0010
        /*0064*/ 	.byte	0x00, 0xf0, 0x11, 0x00


	//----- nvinfo : EIATTR_KPARAM_INFO
	.align		4
.L_22:
        /*0068*/ 	.byte	0x04, 0x17
        /*006a*/ 	.short	(.L_24 - .L_23)
.L_23:
        /*006c*/ 	.word	0x00000000
        /*0070*/ 	.short	0x0003
        /*0072*/ 	.short	0x000c
        /*0074*/ 	.byte	0x00, 0xf0, 0x11, 0x00


	//----- nvinfo : EIATTR_KPARAM_INFO
	.align		4
.L_24:
        /*0078*/ 	.byte	0x04, 0x17
        /*007a*/ 	.short	(.L_26 - .L_25)
.L_25:
        /*007c*/ 	.word	0x00000000
        /*0080*/ 	.short	0x0002
        /*0082*/ 	.short	0x0008
        /*0084*/ 	.byte	0x00, 0xf0, 0x11, 0x00


	//----- nvinfo : EIATTR_KPARAM_INFO
	.align		4
.L_26:
        /*0088*/ 	.byte	0x04, 0x17
        /*008a*/ 	.short	(.L_28 - .L_27)
.L_27:
        /*008c*/ 	.word	0x00000000
        /*0090*/ 	.short	0x0001
        /*0092*/ 	.short	0x0004
        /*0094*/ 	.byte	0x00, 0xf0, 0x11, 0x00


	//----- nvinfo : EIATTR_KPARAM_INFO
	.align		4
.L_28:
        /*0098*/ 	.byte	0x04, 0x17
        /*009a*/ 	.short	(.L_30 - .L_29)
.L_29:
        /*009c*/ 	.word	0x00000000
        /*00a0*/ 	.short	0x0000
        /*00a2*/ 	.short	0x0000
        /*00a4*/ 	.byte	0x00, 0xf0, 0x11, 0x00


	//----- nvinfo : EIATTR_SPARSE_MMA_MASK
	.align		4
.L_30:
        /*00a8*/ 	.byte	0x03, 0x50
        /*00aa*/ 	.short	0x0000


	//----- nvinfo : EIATTR_MAXREG_COUNT
	.align		4
        /*00ac*/ 	.byte	0x03, 0x1b
        /*00ae*/ 	.short	0x00ff


	//----- nvinfo : EIATTR_EXTERNS
	.align		4
        /*00b0*/ 	.byte	0x04, 0x0f
        /*00b2*/ 	.short	(.L_32 - .L_31)


	//   ....[0]....
	.align		4
.L_31:
        /*00b4*/ 	.word	index@(vprintf)


	//----- nvinfo : EIATTR_MERCURY_ISA_VERSION
	.align		4
.L_32:
        /*00b8*/ 	.byte	0x03, 0x5f
        /*00ba*/ 	.short	0x0101


	//----- nvinfo : EIATTR_VRC_CTA_INIT_COUNT
	.align		4
        /*00bc*/ 	.byte	0x02, 0x4a
	.zero		1
	.zero		1


	//----- nvinfo : EIATTR_SYSCALL_OFFSETS
	.align		4
        /*00c0*/ 	.byte	0x04, 0x46
        /*00c2*/ 	.short	(.L_34 - .L_33)


	//   ....[0]....
.L_33:
        /*00c4*/ 	.word	0x00000300


	//----- nvinfo : EIATTR_EXIT_INSTR_OFFSETS
	.align		4
.L_34:
        /*00c8*/ 	.byte	0x04, 0x1c
        /*00ca*/ 	.short	(.L_36 - .L_35)


	//   ....[0]....
.L_35:
        /*00cc*/ 	.word	0x00000310


	//----- nvinfo : EIATTR_CRS_STACK_SIZE
	.align		4
.L_36:
        /*00d0*/ 	.byte	0x04, 0x1e
        /*00d2*/ 	.short	(.L_38 - .L_37)
.L_37:
        /*00d4*/ 	.word	0x00000000


	//----- nvinfo : EIATTR_CBANK_PARAM_SIZE
	.align		4
.L_38:
        /*00d8*/ 	.byte	0x03, 0x19
        /*00da*/ 	.short	0x0028


	//----- nvinfo : EIATTR_PARAM_CBANK
	.align		4
        /*00dc*/ 	.byte	0x04, 0x0a
        /*00de*/ 	.short	(.L_40 - .L_39)
	.align		4
.L_39:
        /*00e0*/ 	.word	index@(.nv.constant0._Z7computeffffffffff)
        /*00e4*/ 	.short	0x0380
        /*00e6*/ 	.short	0x0028


	//----- nvinfo : EIATTR_SW_WAR
	.align		4
.L_40:
        /*00e8*/ 	.byte	0x04, 0x36
        /*00ea*/ 	.short	(.L_42 - .L_41)
.L_41:
        /*00ec*/ 	.word	0x00000008
.L_42:


//--------------------- .nv.callgraph             --------------------------
	.section	.nv.callgraph,"",@"SHT_CUDA_CALLGRAPH"
	.align	4
	.sectionentsize	8
	.align		4
        /*0000*/ 	.word	0x00000000
	.align		4
        /*0004*/ 	.word	0xffffffff
	.align		4
        /*0008*/ 	.word	index@(_Z7computeffffffffff)
	.align		4
        /*000c*/ 	.word	index@(vprintf)
	.align		4
        /*0010*/ 	.word	0x00000000
	.align		4
        /*0014*/ 	.word	0xfffffffe
	.align		4
        /*0018*/ 	.word	0x00000000
	.align		4
        /*001c*/ 	.word	0xfffffffd
	.align		4
        /*0020*/ 	.word	0x00000000
	.align		4
        /*0024*/ 	.word	0xfffffffc


//--------------------- .nv.constant4             --------------------------
	.section	.nv.constant4,"a",@progbits
	.align	8
	.align		8
.nv.constant4:
        /*0000*/ 	.dword	vprintf
	.align		8
        /*0008*/ 	.dword	$str


//--------------------- .text._Z7computeffffffffff --------------------------
	.section	.text._Z7computeffffffffff,"ax",@progbits
	.align	128
        .global         _Z7computeffffffffff
        .type           _Z7computeffffffffff,@function
        .size           _Z7computeffffffffff,(.L_x_12 - _Z7computeffffffffff)
        .other          _Z7computeffffffffff,@"STO_CUDA_ENTRY STV_DEFAULT"
_Z7computeffffffffff:
.text._Z7computeffffffffff:
[----:B------:R-:W0:Y:S08]  /*0000*/  LDC R1, c[0x0][0x37c] ;  /* 0x0000df00ff017b82 */ /* 0x000e300000000800 */
[----:B------:R-:W1:Y:S01]  /*0010*/  LDC R0, c[0x0][0x39c] ;  /* 0x0000e700ff007b82 */ /* 0x000e620000000800 */
[----:B------:R-:W2:Y:S01]  /*0020*/  LDCU UR4, c[0x0][0x2f8] ;  /* 0x00005f00ff0477ac */ /* 0x000ea20008000800 */
[----:B0-----:R-:W-:Y:S01]  /*0030*/  VIADD R1, R1, 0xfffffff8 ;  /* 0xfffffff801017836 */ /* 0x001fe20000000000 */
[----:B------:R-:W0:Y:S04]  /*0040*/  LDCU UR5, c[0x0][0x2fc] ;  /* 0x00005f80ff0577ac */ /* 0x000e280008000800 */
[----:B--2---:R-:W-:Y:S01]  /*0050*/  IADD3 R6, P1, PT, R1, UR4, RZ ;  /* 0x0000000401067c10 */ /* 0x004fe2000ff3e0ff */
[----:B-1----:R-:W-:-:S04]  /*0060*/  FADD R0, R0, 1.3424439288231747539e-42 ;  /* 0x000003be00007421 */ /* 0x002fc80000000000 */
[----:B0-----:R-:W-:Y:S02]  /*0070*/  IMAD.X R7, RZ, RZ, UR5, P1 ;  /* 0x00000005ff077e24 */ /* 0x001fe400088e06ff */
[----:B------:R-:W-:-:S04]  /*0080*/  FADD R0, R0, 1.4089000040263320466e-37 ;  /* 0x023fc50000007421 */ /* 0x000fc80000000000 */
[----:B------:R-:W0:Y:S08]  /*0090*/  MUFU.RCP R3, R0 ;  /* 0x0000000000037308 */ /* 0x000e300000001000 */
[----:B------:R-:W1:Y:S01]  /*00a0*/  FCHK P0, -RZ, R0 ;  /* 0x00000000ff007302 */ /* 0x000e620000000100 */
[----:B0-----:R-:W-:-:S04]  /*00b0*/  FFMA R2, -R0, R3, 1 ;  /* 0x3f80000000027423 */ /* 0x001fc80000000103 */
[----:B------:R-:W-:-:S04]  /*00c0*/  FFMA R2, R3, R2, R3 ;  /* 0x0000000203027223 */ /* 0x000fc80000000003 */
[----:B------:R-:W-:-:S04]  /*00d0*/  FFMA R3, -RZ, R2, RZ ;  /* 0x00000002ff037223 */ /* 0x000fc800000001ff */
[----:B------:R-:W-:-:S04]  /*00e0*/  FFMA R4, -R0, R3, -RZ ;  /* 0x0000000300047223 */ /* 0x000fc800000009ff */
[----:B------:R-:W-:Y:S01]  /*00f0*/  FFMA R2, R2, R4, R3 ;  /* 0x0000000402027223 */ /* 0x000fe20000000003 */
[----:B-1----:R-:W-:Y:S06]  /*0100*/  @!P0 BRA `(.L_x_0) ;  /* 0x0000000000148947 */ /* 0x002fec0003800000 */
[----:B------:R-:W-:Y:S01]  /*0110*/  IMAD.MOV.U32 R3, RZ, RZ, R0 ;  /* 0x000000ffff037224 */ /* 0x000fe200078e0000 */
[----:B------:R-:W-:Y:S01]  /*0120*/  MOV R4, 0x150 ;  /* 0x0000015000047802 */ /* 0x000fe20000000f00 */
[----:B------:R-:W-:-:S07]  /*0130*/  IMAD.MOV.U32 R0, RZ, RZ, -0x80000000 ;  /* 0x80000000ff007424 */ /* 0x000fce00078e00ff */
[----:B------:R-:W-:Y:S05]  /*0140*/  CALL.REL.NOINC `($__internal_0_$__cuda_sm3x_div_rn_noftz_f32_slowpath) ;  /* 0x0000000000747944 */ /* 0x000fea0003c00000 */
[----:B------:R-:W-:-:S07]  /*0150*/  IMAD.MOV.U32 R2, RZ, RZ, R0 ;  /* 0x000000ffff027224 */ /* 0x000fce00078e0000 */
.L_x_0:
[----:B------:R-:W0:Y:S01]  /*0160*/  LDC R5, c[0x0][0x3a0] ;  /* 0x0000e800ff057b82 */ /* 0x000e220000000800 */
[----:B------:R-:W-:Y:S02]  /*0170*/  UMOV UR4, 0x7b9397f9 ;  /* 0x7b9397f900047882 */ /* 0x000fe40000000000 */
[----:B------:R-:W-:Y:S01]  /*0180*/  IMAD.U32 R8, RZ, RZ, UR4 ;  /* 0x00000004ff087e24 */ /* 0x000fe2000f8e00ff */
[----:B0-----:R-:W0:Y:S08]  /*0190*/  MUFU.RCP R0, R5 ;  /* 0x0000000500007308 */ /* 0x001e300000001000 */
[----:B------:R-:W1:Y:S01]  /*01a0*/  FCHK P0, -R8, R5 ;  /* 0x0000000508007302 */ /* 0x000e620000000100 */
[----:B0-----:R-:W-:-:S04]  /*01b0*/  FFMA R3, R0, -R5, 1 ;  /* 0x3f80000000037423 */ /* 0x001fc80000000805 */
[----:B------:R-:W-:-:S04]  /*01c0*/  FFMA R0, R0, R3, R0 ;  /* 0x0000000300007223 */ /* 0x000fc80000000000 */
[----:B------:R-:W-:-:S04]  /*01d0*/  FFMA R3, R0, -1.53270001973447423090e+36, RZ ;  /* 0xfb9397f900037823 */ /* 0x000fc800000000ff */
[----:B------:R-:W-:-:S04]  /*01e0*/  FFMA R4, R3, -R5, -1.53270001973447423090e+36 ;  /* 0xfb9397f903047423 */ /* 0x000fc80000000805 */
[----:B------:R-:W-:Y:S01]  /*01f0*/  FFMA R3, R0, R4, R3 ;  /* 0x0000000400037223 */ /* 0x000fe20000000003 */
[----:B-1----:R-:W-:Y:S06]  /*0200*/  @!P0 BRA `(.L_x_1) ;  /* 0x0000000000148947 */ /* 0x002fec0003800000 */
[----:B------:R-:W0:Y:S01]  /*0210*/  LDC R3, c[0x0][0x3a0] ;  /* 0x0000e800ff037b82 */ /* 0x000e220000000800 */
[----:B------:R-:W-:Y:S01]  /*0220*/  IMAD.MOV.U32 R0, RZ, RZ, -0x46c6807 ;  /* 0xfb9397f9ff007424 */ /* 0x000fe200078e00ff */
[----:B------:R-:W-:-:S07]  /*0230*/  MOV R4, 0x250 ;  /* 0x0000025000047802 */ /* 0x000fce0000000f00 */
[----:B0-----:R-:W-:Y:S05]  /*0240*/  CALL.REL.NOINC `($__internal_0_$__cuda_sm3x_div_rn_noftz_f32_slowpath) ;  /* 0x0000000000347944 */ /* 0x001fea0003c00000 */
[----:B------:R-:W-:-:S07]  /*0250*/  IMAD.MOV.U32 R3, RZ, RZ, R0 ;  /* 0x000000ffff037224 */ /* 0x000fce00078e0000 */
.L_x_1:
[----:B------:R-:W0:Y:S01]  /*0260*/  LDCU UR4, c[0x0][0x3a4] ;  /* 0x00007480ff0477ac */ /* 0x000e220008000800 */
[----:B------:R-:W-:-:S06]  /*0270*/  MOV R8, 0x0 ;  /* 0x0000000000087802 */ /* 0x000fcc0000000f00 */
[----:B------:R-:W1:Y:S01]  /*0280*/  LDC.64 R8, c[0x4][R8] ;  /* 0x0100000008087b82 */ /* 0x000e620000000a00 */
[----:B0-----:R-:W-:Y:S01]  /*0290*/  FFMA R0, R3, UR4, R2 ;  /* 0x0000000403007c23 */ /* 0x001fe20008000002 */
[----:B------:R-:W0:Y:S03]  /*02a0*/  LDCU.64 UR4, c[0x4][0x8] ;  /* 0x01000100ff0477ac */ /* 0x000e260008000a00 */
[----:B------:R-:W2:Y:S02]  /*02b0*/  F2F.F64.F32 R2, R0 ;  /* 0x0000000000027310 */ /* 0x000ea40000201800 */
[----:B--2---:R2:W-:Y:S01]  /*02c0*/  STL.64 [R1], R2 ;  /* 0x0000000201007387 */ /* 0x0045e20000100a00 */
[----:B0-----:R-:W-:Y:S02]  /*02d0*/  IMAD.U32 R4, RZ, RZ, UR4 ;  /* 0x00000004ff047e24 */ /* 0x001fe4000f8e00ff */
[----:B------:R-:W-:-:S07]  /*02e0*/  IMAD.U32 R5, RZ, RZ, UR5 ;  /* 0x00000005ff057e24 */ /* 0x000fce000f8e00ff */
[----:B------:R-:W-:-:S07]  /*02f0*/  LEPC R20, `(.L_x_2) ;  /* 0x000000001014794e */ /* 0x000fce0000000000 */
[----:B-12---:R-:W-:Y:S05]  /*0300*/  CALL.ABS.NOINC R8 ;  /* 0x0000000008007343 */ /* 0x006fea0003c00000 */
.L_x_2:
[----:B------:R-:W-:Y:S05]  /*0310*/  EXIT ;  /* 0x000000000000794d */ /* 0x000fea0003800000 */
        .weak           $__internal_0_$__cuda_sm3x_div_rn_noftz_f32_slowpath
        .type           $__internal_0_$__cuda_sm3x_div_rn_noftz_f32_slowpath,@function
        .size           $__internal_0_$__cuda_sm3x_div_rn_noftz_f32_slowpath,(.L_x_12 - $__internal_0_$__cuda_sm3x_div_rn_noftz_f32_slowpath)
$__internal_0_$__cuda_sm3x_div_rn_noftz_f32_slowpath:
[----:B------:R-:W-:Y:S02]  /*0320*/  SHF.R.U32.HI R8, RZ, 0x17, R3 ;  /* 0x00000017ff087819 */ /* 0x000fe40000011603 */
[----:B------:R-:W-:Y:S02]  /*0330*/  SHF.R.U32.HI R5, RZ, 0x17, R0 ;  /* 0x00000017ff057819 */ /* 0x000fe40000011600 */
[----:B------:R-:W-:Y:S02]  /*0340*/  LOP3.LUT R12, R8, 0xff, RZ, 0xc0, !PT ;  /* 0x000000ff080c7812 */ /* 0x000fe400078ec0ff */
[----:B------:R-:W-:-:S03]  /*0350*/  LOP3.LUT R10, R5, 0xff, RZ, 0xc0, !PT ;  /* 0x000000ff050a7812 */ /* 0x000fc600078ec0ff */
[----:B------:R-:W-:Y:S02]  /*0360*/  VIADD R9, R12, 0xffffffff ;  /* 0xffffffff0c097836 */ /* 0x000fe40000000000 */
[----:B------:R-:W-:-:S03]  /*0370*/  VIADD R8, R10, 0xffffffff ;  /* 0xffffffff0a087836 */ /* 0x000fc60000000000 */
[----:B------:R-:W-:-:S04]  /*0380*/  ISETP.GT.U32.AND P0, PT, R9, 0xfd, PT ;  /* 0x000000fd0900780c */ /* 0x000fc80003f04070 */
[----:B------:R-:W-:-:S13]  /*0390*/  ISETP.GT.U32.OR P0, PT, R8, 0xfd, P0 ;  /* 0x000000fd0800780c */ /* 0x000fda0000704470 */
[----:B------:R-:W-:Y:S01]  /*03a0*/  @!P0 IMAD.MOV.U32 R5, RZ, RZ, RZ ;  /* 0x000000ffff058224 */ /* 0x000fe200078e00ff */
[----:B------:R-:W-:Y:S06]  /*03b0*/  @!P0 BRA `(.L_x_3) ;  /* 0x00000000005c8947 */ /* 0x000fec0003800000 */
[----:B------:R-:W-:Y:S02]  /*03c0*/  FSETP.GTU.FTZ.AND P0, PT, |R0|, +INF , PT ;  /* 0x7f8000000000780b */ /* 0x000fe40003f1c200 */
[----:B------:R-:W-:-:S04]  /*03d0*/  FSETP.GTU.FTZ.AND P1, PT, |R3|, +INF , PT ;  /* 0x7f8000000300780b */ /* 0x000fc80003f3c200 */
[----:B------:R-:W-:-:S13]  /*03e0*/  PLOP3.LUT P0, PT, P0, P1, PT, 0xf8, 0x8f ;  /* 0x00000000008f781c */ /* 0x000fda0000703f70 */
[----:B------:R-:W-:Y:S05]  /*03f0*/  @P0 BRA `(.L_x_4) ;  /* 0x0000000400440947 */ /* 0x000fea0003800000 */
[----:B------:R-:W-:-:S13]  /*0400*/  LOP3.LUT P0, RZ, R3, 0x7fffffff, R0, 0xc8, !PT ;  /* 0x7fffffff03ff7812 */ /* 0x000fda000780c800 */
[----:B------:R-:W-:Y:S05]  /*0410*/  @!P0 BRA `(.L_x_5) ;  /* 0x0000000400348947 */ /* 0x000fea0003800000 */
[C---:B------:R-:W-:Y:S02]  /*0420*/  FSETP.NEU.FTZ.AND P2, PT, |R0|.reuse, +INF , PT ;  /* 0x7f8000000000780b */ /* 0x040fe40003f5d200 */
[----:B------:R-:W-:Y:S02]  /*0430*/  FSETP.NEU.FTZ.AND P1, PT, |R3|, +INF , PT ;  /* 0x7f8000000300780b */ /* 0x000fe40003f3d200 */
[----:B------:R-:W-:-:S11]  /*0440*/  FSETP.NEU.FTZ.AND P0, PT, |R0|, +INF , PT ;  /* 0x7f8000000000780b */ /* 0x000fd60003f1d200 */
[----:B------:R-:W-:Y:S05]  /*0450*/  @!P1 BRA !P2, `(.L_x_5) ;  /* 0x0000000400249947 */ /* 0x000fea0005000000 */
[----:B------:R-:W-:-:S04]  /*0460*/  LOP3.LUT P2, RZ, R0, 0x7fffffff, RZ, 0xc0, !PT ;  /* 0x7fffffff00ff7812 */ /* 0x000fc8000784c0ff */
[----:B------:R-:W-:-:S13]  /*0470*/  PLOP3.LUT P1, PT, P1, P2, PT, 0x2f, 0xf2 ;  /* 0x0000000000f2781c */ /* 0x000fda0000f24577 */
[----:B------:R-:W-:Y:S05]  /*0480*/  @P1 BRA `(.L_x_6) ;  /* 0x0000000400101947 */ /* 0x000fea0003800000 */
[----:B------:R-:W-:-:S04]  /*0490*/  LOP3.LUT P1, RZ, R3, 0x7fffffff, RZ, 0xc0, !PT ;  /* 0x7fffffff03ff7812 */ /* 0x000fc8000782c0ff */
[----:B------:R-:W-:-:S13]  /*04a0*/  PLOP3.LUT P0, PT, P0, P1, PT, 0x2f, 0xf2 ;  /* 0x0000000000f2781c */ /* 0x000fda0000702577 */
[----:B------:R-:W-:Y:S05]  /*04b0*/  @P0 BRA `(.L_x_7) ;  /* 0x0000000000f80947 */ /* 0x000fea0003800000 */
[----:B------:R-:W-:Y:S02]  /*04c0*/  ISETP.GE.AND P0, PT, R8, RZ, PT ;  /* 0x000000ff0800720c */ /* 0x000fe40003f06270 */
[----:B------:R-:W-:-:S11]  /*04d0*/  ISETP.GE.AND P1, PT, R9, RZ, PT ;  /* 0x000000ff0900720c */ /* 0x000fd60003f26270 */
[----:B------:R-:W-:Y:S01]  /*04e0*/  @P0 MOV R5, RZ ;  /* 0x000000ff00050202 */ /* 0x000fe20000000f00 */
[----:B------:R-:W-:Y:S02]  /*04f0*/  @!P0 IMAD.MOV.U32 R5, RZ, RZ, -0x40 ;  /* 0xffffffc0ff058424 */ /* 0x000fe400078e00ff */
[----:B------:R-:W-:Y:S01]  /*0500*/  @!P0 FFMA R0, R0, 1.84467440737095516160e+19, RZ ;  /* 0x5f80000000008823 */ /* 0x000fe200000000ff */
[----:B------:R-:W-:Y:S01]  /*0510*/  @!P1 FFMA R3, R3, 1.84467440737095516160e+19, RZ ;  /* 0x5f80000003039823 */ /* 0x000fe200000000ff */
[----:B------:R-:W-:-:S07]  /*0520*/  @!P1 VIADD R5, R5, 0x40 ;  /* 0x0000004005059836 */ /* 0x000fce0000000000 */
.L_x_3:
[----:B------:R-:W-:-:S05]  /*0530*/  LEA R8, R12, 0xc0800000, 0x17 ;  /* 0xc08000000c087811 */ /* 0x000fca00078eb8ff */
[----:B------:R-:W-:Y:S02]  /*0540*/  IMAD.IADD R8, R3, 0x1, -R8 ;  /* 0x0000000103087824 */ /* 0x000fe400078e0a08 */
[----:B------:R-:W-:Y:S02]  /*0550*/  VIADD R3, R10, 0xffffff81 ;  /* 0xffffff810a037836 */ /* 0x000fe40000000000 */
[----:B------:R0:W1:Y:S01]  /*0560*/  MUFU.RCP R9, R8 ;  /* 0x0000000800097308 */ /* 0x0000620000001000 */
[----:B------:R-:W-:Y:S01]  /*0570*/  FADD.FTZ R11, -R8, -RZ ;  /* 0x800000ff080b7221 */ /* 0x000fe20000010100 */
[C---:B------:R-:W-:Y:S01]  /*0580*/  IMAD R0, R3.reuse, -0x800000, R0 ;  /* 0xff80000003007824 */ /* 0x040fe200078e0200 */
[----:B0-----:R-:W-:-:S05]  /*0590*/  IADD3 R8, PT, PT, R3, 0x7f, -R12 ;  /* 0x0000007f03087810 */ /* 0x001fca0007ffe80c */
[----:B------:R-:W-:Y:S02]  /*05a0*/  IMAD.IADD R8, R8, 0x1, R5 ;  /* 0x0000000108087824 */ /* 0x000fe400078e0205 */
[----:B-1----:R-:W-:-:S04]  /*05b0*/  FFMA R10, R9, R11, 1 ;  /* 0x3f800000090a7423 */ /* 0x002fc8000000000b */
[----:B------:R-:W-:-:S04]  /*05c0*/  FFMA R14, R9, R10, R9 ;  /* 0x0000000a090e7223 */ /* 0x000fc80000000009 */
[----:B------:R-:W-:-:S04]  /*05d0*/  FFMA R9, R0, R14, RZ ;  /* 0x0000000e00097223 */ /* 0x000fc800000000ff */
[----:B------:R-:W-:-:S04]  /*05e0*/  FFMA R10, R11, R9, R0 ;  /* 0x000000090b0a7223 */ /* 0x000fc80000000000 */
[----:B------:R-:W-:-:S04]  /*05f0*/  FFMA R9, R14, R10, R9 ;  /* 0x0000000a0e097223 */ /* 0x000fc80000000009 */
[----:B------:R-:W-:-:S04]  /*0600*/  FFMA R10, R11, R9, R0 ;  /* 0x000000090b0a7223 */ /* 0x000fc80000000000 */
[----:B------:R-:W-:-:S05]  /*0610*/  FFMA R0, R14, R10, R9 ;  /* 0x0000000a0e007223 */ /* 0x000fca0000000009 */
[----:B------:R-:W-:-:S04]  /*0620*/  SHF.R.U32.HI R3, RZ, 0x17, R0 ;  /* 0x00000017ff037819 */ /* 0x000fc80000011600 */
[----:B------:R-:W-:-:S05]  /*0630*/  LOP3.LUT R3, R3, 0xff, RZ, 0xc0, !PT ;  /* 0x000000ff03037812 */ /* 0x000fca00078ec0ff */
[----:B------:R-:W-:-:S05]  /*0640*/  IMAD.IADD R11, R3, 0x1, R8 ;  /* 0x00000001030b7824 */ /* 0x000fca00078e0208 */
[----:B------:R-:W-:-:S04]  /*0650*/  IADD3 R3, PT, PT, R11, -0x1, RZ ;  /* 0xffffffff0b037810 */ /* 0x000fc80007ffe0ff */
[----:B------:R-:W-:-:S13]  /*0660*/  ISETP.GE.U32.AND P0, PT, R3, 0xfe, PT ;  /* 0x000000fe0300780c */ /* 0x000fda0003f06070 */
[----:B------:R-:W-:Y:S05]  /*0670*/  @!P0 BRA `(.L_x_8) ;  /* 0x0000000000808947 */ /* 0x000fea0003800000 */
[----:B------:R-:W-:-:S13]  /*0680*/  ISETP.GT.AND P0, PT, R11, 0xfe, PT ;  /* 0x000000fe0b00780c */ /* 0x000fda0003f04270 */
[----:B------:R-:W-:Y:S05]  /*0690*/  @P0 BRA `(.L_x_9) ;  /* 0x00000000006c0947 */ /* 0x000fea0003800000 */
[----:B------:R-:W-:-:S13]  /*06a0*/  ISETP.GE.AND P0, PT, R11, 0x1, PT ;  /* 0x000000010b00780c */ /* 0x000fda0003f06270 */
[----:B------:R-:W-:Y:S05]  /*06b0*/  @P0 BRA `(.L_x_10) ;  /* 0x0000000000980947 */ /* 0x000fea0003800000 */
[----:B------:R-:W-:Y:S02]  /*06c0*/  ISETP.GE.AND P0, PT, R11, -0x18, PT ;  /* 0xffffffe80b00780c */ /* 0x000fe40003f06270 */
[----:B------:R-:W-:-:S11]  /*06d0*/  LOP3.LUT R0, R0, 0x80000000, RZ, 0xc0, !PT ;  /* 0x8000000000007812 */ /* 0x000fd600078ec0ff */
[----:B------:R-:W-:Y:S05]  /*06e0*/  @!P0 BRA `(.L_x_10) ;  /* 0x00000000008c8947 */ /* 0x000fea0003800000 */
[CCC-:B------:R-:W-:Y:S01]  /*06f0*/  FFMA.RZ R3, R14.reuse, R10.reuse, R9.reuse ;  /* 0x0000000a0e037223 */ /* 0x1c0fe2000000c009 */
[CCC-:B------:R-:W-:Y:S01]  /*0700*/  FFMA.RM R8, R14.reuse, R10.reuse, R9.reuse ;  /* 0x0000000a0e087223 */ /* 0x1c0fe20000004009 */
[C---:B------:R-:W-:Y:S02]  /*0710*/  ISETP.NE.AND P2, PT, R11.reuse, RZ, PT ;  /* 0x000000ff0b00720c */ /* 0x040fe40003f45270 */
[----:B------:R-:W-:Y:S02]  /*0720*/  ISETP.NE.AND P1, PT, R11, RZ, PT ;  /* 0x000000ff0b00720c */ /* 0x000fe40003f25270 */
[----:B------:R-:W-:Y:S01]  /*0730*/  LOP3.LUT R5, R3, 0x7fffff, RZ, 0xc0, !PT ;  /* 0x007fffff03057812 */ /* 0x000fe200078ec0ff */
[----:B------:R-:W-:Y:S01]  /*0740*/  FFMA.RP R3, R14, R10, R9 ;  /* 0x0000000a0e037223 */ /* 0x000fe20000008009 */
[----:B------:R-:W-:Y:S02]  /*0750*/  VIADD R10, R11, 0x20 ;  /* 0x000000200b0a7836 */ /* 0x000fe40000000000 */
[----:B------:R-:W-:Y:S01]  /*0760*/  LOP3.LUT R5, R5, 0x800000, RZ, 0xfc, !PT ;  /* 0x0080000005057812 */ /* 0x000fe200078efcff */
[----:B------:R-:W-:Y:S01]  /*0770*/  IMAD.MOV R9, RZ, RZ, -R11 ;  /* 0x000000ffff097224 */ /* 0x000fe200078e0a0b */
[----:B------:R-:W-:-:S02]  /*0780*/  FSETP.NEU.FTZ.AND P0, PT, R3, R8, PT ;  /* 0x000000080300720b */ /* 0x000fc40003f1d000 */
[----:B------:R-:W-:Y:S02]  /*0790*/  SHF.L.U32 R10, R5, R10, RZ ;  /* 0x0000000a050a7219 */ /* 0x000fe400000006ff */
[----:B------:R-:W-:Y:S02]  /*07a0*/  SEL R8, R9, RZ, P2 ;  /* 0x000000ff09087207 */ /* 0x000fe40001000000 */
[----:B------:R-:W-:Y:S02]  /*07b0*/  ISETP.NE.AND P1, PT, R10, RZ, P1 ;  /* 0x000000ff0a00720c */ /* 0x000fe40000f25270 */
[----:B------:R-:W-:Y:S02]  /*07c0*/  SHF.R.U32.HI R8, RZ, R8, R5 ;  /* 0x00000008ff087219 */ /* 0x000fe40000011605 */
[----:B------:R-:W-:Y:S02]  /*07d0*/  PLOP3.LUT P0, PT, P0, P1, PT, 0xf8, 0x8f ;  /* 0x00000000008f781c */ /* 0x000fe40000703f70 */
[----:B------:R-:W-:-:S02]  /*07e0*/  SHF.R.U32.HI R10, RZ, 0x1, R8 ;  /* 0x00000001ff0a7819 */ /* 0x000fc40000011608 */
[----:B------:R-:W-:-:S04]  /*07f0*/  SEL R3, RZ, 0x1, !P0 ;  /* 0x00000001ff037807 */ /* 0x000fc80004000000 */
[----:B------:R-:W-:-:S04]  /*0800*/  LOP3.LUT R3, R3, 0x1, R10, 0xf8, !PT ;  /* 0x0000000103037812 */ /* 0x000fc800078ef80a */
[----:B------:R-:W-:-:S05]  /*0810*/  LOP3.LUT R3, R3, R8, RZ, 0xc0, !PT ;  /* 0x0000000803037212 */ /* 0x000fca00078ec0ff */
[----:B------:R-:W-:-:S05]  /*0820*/  IMAD.IADD R3, R10, 0x1, R3 ;  /* 0x000000010a037824 */ /* 0x000fca00078e0203 */
[----:B------:R-:W-:Y:S01]  /*0830*/  LOP3.LUT R0, R3, R0, RZ, 0xfc, !PT ;  /* 0x0000000003007212 */ /* 0x000fe200078efcff */
[----:B------:R-:W-:Y:S06]  /*0840*/  BRA `(.L_x_10) ;  /* 0x0000000000347947 */ /* 0x000fec0003800000 */
.L_x_9:
[----:B------:R-:W-:-:S04]  /*0850*/  LOP3.LUT R0, R0, 0x80000000, RZ, 0xc0, !PT ;  /* 0x8000000000007812 */ /* 0x000fc800078ec0ff */
[----:B------:R-:W-:Y:S01]  /*0860*/  LOP3.LUT R0, R0, 0x7f800000, RZ, 0xfc, !PT ;  /* 0x7f80000000007812 */ /* 0x000fe200078efcff */
[----:B------:R-:W-:Y:S06]  /*0870*/  BRA `(.L_x_10) ;  /* 0x0000000000287947 */ /* 0x000fec0003800000 */
.L_x_8:
[----:B------:R-:W-:Y:S01]  /*0880*/  IMAD R0, R8, 0x800000, R0 ;  /* 0x0080000008007824 */ /* 0x000fe200078e0200 */
[----:B------:R-:W-:Y:S06]  /*0890*/  BRA `(.L_x_10) ;  /* 0x0000000000207947 */ /* 0x000fec0003800000 */
.L_x_7:
[----:B------:R-:W-:-:S04]  /*08a0*/  LOP3.LUT R0, R3, 0x80000000, R0, 0x48, !PT ;  /* 0x8000000003007812 */ /* 0x000fc800078e4800 */
[----:B------:R-:W-:Y:S01]  /*08b0*/  LOP3.LUT R0, R0, 0x7f800000, RZ, 0xfc, !PT ;  /* 0x7f80000000007812 */ /* 0x000fe200078efcff */
[----:B------:R-:W-:Y:S06]  /*08c0*/  BRA `(.L_x_10) ;  /* 0x0000000000147947 */ /* 0x000fec0003800000 */
.L_x_6:
[----:B------:R-:W-:Y:S01]  /*08d0*/  LOP3.LUT R0, R3, 0x80000000, R0, 0x48, !PT ;  /* 0x8000000003007812 */ /* 0x000fe200078e4800 */
[----:B------:R-:W-:Y:S06]  /*08e0*/  BRA `(.L_x_10) ;  /* 0x00000000000c7947 */ /* 0x000fec0003800000 */
.L_x_5:
[----:B------:R-:W0:Y:S01]  /*08f0*/  MUFU.RSQ R0, -QNAN ;  /* 0xffc0000000007908 */ /* 0x000e220000001400 */
[----:B------:R-:W-:Y:S05]  /*0900*/  BRA `(.L_x_10) ;  /* 0x0000000000047947 */ /* 0x000fea0003800000 */
.L_x_4:
[----:B------:R-:W-:-:S07]  /*0910*/  FADD.FTZ R0, R0, R3 ;  /* 0x0000000300007221 */ /* 0x000fce0000010000 */
.L_x_10:
[----:B------:R-:W-:-:S04]  /*0920*/  IMAD.MOV.U32 R5, RZ, RZ, 0x0 ;  /* 0x00000000ff057424 */ /* 0x000fc800078e00ff */
[----:B0-----:R-:W-:Y:S05]  /*0930*/  RET.REL.NODEC R4 `(_Z7computeffffffffff) ;  /* 0xfffffff404b07950 */ /* 0x001fea0003c3ffff */
.L_x_11:
[----:B------:R-:W-:-:S00]  /*0940*/  BRA `(.L_x_11) ;  /* 0xfffffffc00fc7947 */ /* 0x000fc0000383ffff */
[----:B------:R-:W-:-:S00]  /*0950*/  NOP ;  /* 0x0000000000007918 */ /* 0x000fc00000000000 */
        /* <DEDUP_REMOVED lines=10> */
.L_x_12:


//--------------------- .nv.global.init           --------------------------
	.section	.nv.global.init,"aw",@progbits
.nv.global.init:
	.type		$str,@object
	.size		$str,(.L_0 - $str)
$str:
        /*0000*/ 	.byte	0x25, 0x2e, 0x31, 0x37, 0x67, 0x0a, 0x00
.L_0:


//--------------------- .nv.shared.reserved.0     --------------------------
	.section	.nv.shared.reserved.0,"aw",@nobits
	.weak		__nv_reservedSMEM_offset_0_alias
	.size		__nv_reservedSMEM_offset_0_alias, 0, 64
	.other		__nv_reservedSMEM_offset_0_alias,@"STO_CUDA_RESERVED_SHARED STV_DEFAULT"
__nv_reservedSMEM_offset_0_alias:
	.zero		0
	.zero		64


//--------------------- .nv.constant0._Z7computeffffffffff --------------------------
	.section	.nv.constant0._Z7computeffffffffff,"a",@progbits
	.sectionflags	@""
	.align	4
.nv.constant0._Z7computeffffffffff:
	.zero		936


//--------------------- SYMBOLS --------------------------

	.type		.nv.reservedSmem.offset0,@object
	.size		.nv.reservedSmem.offset0,0x4
	.type		vprintf,@function
